//
// Generated by NVIDIA NVVM Compiler
//
// Compiler Build ID: CL-36424714
// Cuda compilation tools, release 13.0, V13.0.88
// Based on NVVM 20.0.0
//

.version 9.0
.target sm_100
.address_size 64

	// .globl	_Z7PDH_GPUP10hist_entryP8atomdescxd

.visible .entry _Z7PDH_GPUP10hist_entryP8atomdescxd(
	.param .u64 .ptr .align 1 _Z7PDH_GPUP10hist_entryP8atomdescxd_param_0,
	.param .u64 .ptr .align 1 _Z7PDH_GPUP10hist_entryP8atomdescxd_param_1,
	.param .u64 _Z7PDH_GPUP10hist_entryP8atomdescxd_param_2,
	.param .f64 _Z7PDH_GPUP10hist_entryP8atomdescxd_param_3
)
{


	ret;

}


// ===== COMPILED SASS (sm_100) =====

	.target	sm_100

	.elftype	@"ET_EXEC"


//--------------------- .note.nv.tkinfo           --------------------------
	.section	.note.nv.tkinfo,"",@"SHT_NOTE"
	.sectionflags	@"SHF_NOTE_NV_TKINFO"
	.tkinfo
        /*0018*/ 	.word	0x00000002
        /*0030*/ 	.string	""
        /*0030*/ 	.string	"ptxas"
        /*0030*/ 	.string	"Cuda compilation tools, release 13.0, V13.0.88"
        /*0030*/ 	.string	"Build cuda_13.0.r13.0/compiler.36424714_0"
        /*0030*/ 	.string	"-arch sm_100 -m 64 "



//--------------------- .note.nv.cuinfo           --------------------------
	.section	.note.nv.cuinfo,"",@"SHT_NOTE"
	.sectionflags	@"SHF_NOTE_NV_CUINFO"
        /*0018*/ 	.short	0x0002
        /*001a*/ 	.short	0x0064
        /*001c*/ 	.short	0x0082
	.zero		2


//--------------------- .nv.info                  --------------------------
	.section	.nv.info,"",@"SHT_CUDA_INFO"
	.align	4


	//----- nvinfo : EIATTR_REGCOUNT
	.align		4
        /*0000*/ 	.byte	0x04, 0x2f
        /*0002*/ 	.short	(.L_1 - .L_0)
	.align		4
.L_0:
        /*0004*/ 	.word	index@(_Z7PDH_GPUP10hist_entryP8atomdescxd)
        /*0008*/ 	.word	0x00000004


	//----- nvinfo : EIATTR_FRAME_SIZE
	.align		4
.L_1:
        /*000c*/ 	.byte	0x04, 0x11
        /*000e*/ 	.short	(.L_3 - .L_2)
	.align		4
.L_2:
        /*0010*/ 	.word	index@(_Z7PDH_GPUP10hist_entryP8atomdescxd)
        /*0014*/ 	.word	0x00000000


	//----- nvinfo : EIATTR_MIN_STACK_SIZE
	.align		4
.L_3:
        /*0018*/ 	.byte	0x04, 0x12
        /*001a*/ 	.short	(.L_5 - .L_4)
	.align		4
.L_4:
        /*001c*/ 	.word	index@(_Z7PDH_GPUP10hist_entryP8atomdescxd)
        /*0020*/ 	.word	0x00000000
.L_5:


//--------------------- .nv.compat                --------------------------
	.section	.nv.compat,"",@"SHT_CUDA_COMPAT_INFO"
	.align	4
        /*0000*/ 	.byte	0x02, 0x09, 0x00, 0x00, 0x02, 0x02, 0x01, 0x00, 0x02, 0x05, 0x05, 0x00, 0x03, 0x07, 0x01, 0x01
        /*0010*/ 	.byte	0x02, 0x03, 0x00, 0x00, 0x02, 0x06, 0x01, 0x00, 0x04, 0x0b, 0x08, 0x00, 0x09, 0x00, 0x00, 0x00
        /*0020*/ 	.byte	0x00, 0x00, 0x00, 0x00


//--------------------- .nv.info._Z7PDH_GPUP10hist_entryP8atomdescxd --------------------------
	.section	.nv.info._Z7PDH_GPUP10hist_entryP8atomdescxd,"",@"SHT_CUDA_INFO"
	.sectionflags	@""
	.align	4


	//----- nvinfo : EIATTR_CUDA_API_VERSION
	.align		4
        /*0000*/ 	.byte	0x04, 0x37
        /*0002*/ 	.short	(.L_7 - .L_6)
.L_6:
        /*0004*/ 	.word	0x00000082


	//----- nvinfo : EIATTR_KPARAM_INFO
	.align		4
.L_7:
        /*0008*/ 	.byte	0x04, 0x17
        /*000a*/ 	.short	(.L_9 - .L_8)
.L_8:
        /*000c*/ 	.word	0x00000000
        /*0010*/ 	.short	0x0003
        /*0012*/ 	.short	0x0018
        /*0014*/ 	.byte	0x00, 0xf0, 0x21, 0x00


	//----- nvinfo : EIATTR_KPARAM_INFO
	.align		4
.L_9:
        /*0018*/ 	.byte	0x04, 0x17
        /*001a*/ 	.short	(.L_11 - .L_10)
.L_10:
        /*001c*/ 	.word	0x00000000
        /*0020*/ 	.short	0x0002
        /*0022*/ 	.short	0x0010
        /*0024*/ 	.byte	0x00, 0xf0, 0x21, 0x00


	//----- nvinfo : EIATTR_KPARAM_INFO
	.align		4
.L_11:
        /*0028*/ 	.byte	0x04, 0x17
        /*002a*/ 	.short	(.L_13 - .L_12)
.L_12:
        /*002c*/ 	.word	0x00000000
        /*0030*/ 	.short	0x0001
        /*0032*/ 	.short	0x0008
        /*0034*/ 	.byte	0x00, 0xf5, 0x21, 0x00


	//----- nvinfo : EIATTR_KPARAM_INFO
	.align		4
.L_13:
        /*0038*/ 	.byte	0x04, 0x17
        /*003a*/ 	.short	(.L_15 - .L_14)
.L_14:
        /*003c*/ 	.word	0x00000000
        /*0040*/ 	.short	0x0000
        /*0042*/ 	.short	0x0000
        /*0044*/ 	.byte	0x00, 0xf5, 0x21, 0x00


	//----- nvinfo : EIATTR_SPARSE_MMA_MASK
	.align		4
.L_15:
        /*0048*/ 	.byte	0x03, 0x50
        /*004a*/ 	.short	0x0000


	//----- nvinfo : EIATTR_MAXREG_COUNT
	.align		4
        /*004c*/ 	.byte	0x03, 0x1b
        /*004e*/ 	.short	0x00ff


	//----- nvinfo : EIATTR_MERCURY_ISA_VERSION
	.align		4
        /*0050*/ 	.byte	0x03, 0x5f
        /*0052*/ 	.short	0x0101


	//----- nvinfo : EIATTR_VRC_CTA_INIT_COUNT
	.align		4
        /*0054*/ 	.byte	0x02, 0x4a
	.zero		1
	.zero		1


	//----- nvinfo : EIATTR_EXIT_INSTR_OFFSETS
	.align		4
        /*0058*/ 	.byte	0x04, 0x1c
        /*005a*/ 	.short	(.L_17 - .L_16)


	//   ....[0]....
.L_16:
        /*005c*/ 	.word	0x00000010


	//----- nvinfo : EIATTR_CBANK_PARAM_SIZE
	.align		4
.L_17:
        /*0060*/ 	.byte	0x03, 0x19
        /*0062*/ 	.short	0x0020


	//----- nvinfo : EIATTR_PARAM_CBANK
	.align		4
        /*0064*/ 	.byte	0x04, 0x0a
        /*0066*/ 	.short	(.L_19 - .L_18)
	.align		4
.L_18:
        /*0068*/ 	.word	index@(.nv.constant0._Z7PDH_GPUP10hist_entryP8atomdescxd)
        /*006c*/ 	.short	0x0380
        /*006e*/ 	.short	0x0020


	//----- nvinfo : EIATTR_SW_WAR
	.align		4
.L_19:
        /*0070*/ 	.byte	0x04, 0x36
        /*0072*/ 	.short	(.L_21 - .L_20)
.L_20:
        /*0074*/ 	.word	0x00000008
.L_21:


//--------------------- .nv.callgraph             --------------------------
	.section	.nv.callgraph,"",@"SHT_CUDA_CALLGRAPH"
	.align	4
	.sectionentsize	8
	.align		4
        /*0000*/ 	.word	0x00000000
	.align		4
        /*0004*/ 	.word	0xffffffff
	.align		4
        /*0008*/ 	.word	0x00000000
	.align		4
        /*000c*/ 	.word	0xfffffffe
	.align		4
        /*0010*/ 	.word	0x00000000
	.align		4
        /*0014*/ 	.word	0xfffffffd
	.align		4
        /*0018*/ 	.word	0x00000000
	.align		4
        /*001c*/ 	.word	0xfffffffc


//--------------------- .text._Z7PDH_GPUP10hist_entryP8atomdescxd --------------------------
	.section	.text._Z7PDH_GPUP10hist_entryP8atomdescxd,"ax",@progbits
	.align	128
        .global         _Z7PDH_GPUP10hist_entryP8atomdescxd
        .type           _Z7PDH_GPUP10hist_entryP8atomdescxd,@function
        .size           _Z7PDH_GPUP10hist_entryP8atomdescxd,(.L_x_1 - _Z7PDH_GPUP10hist_entryP8atomdescxd)
        .other          _Z7PDH_GPUP10hist_entryP8atomdescxd,@"STO_CUDA_ENTRY STV_DEFAULT"
_Z7PDH_GPUP10hist_entryP8atomdescxd:
.text._Z7PDH_GPUP10hist_entryP8atomdescxd:
[----:B------:R-:W-:Y:S01]  /*0000*/  LDC R1, c[0x0][0x37c] ;  /* 0x0000df00ff017b82 */ /* 0x000fe20000000800 */
[----:B------:R-:W-:Y:S05]  /*0010*/  EXIT ;  /* 0x000000000000794d */ /* 0x000fea0003800000 */
.L_x_0:
[----:B------:R-:W-:-:S00]  /*0020*/  BRA `(.L_x_0) ;  /* 0xfffffffc00fc7947 */ /* 0x000fc0000383ffff */
[----:B------:R-:W-:-:S00]  /*0030*/  NOP ;  /* 0x0000000000007918 */ /* 0x000fc00000000000 */
        /* <DEDUP_REMOVED lines=12> */
.L_x_1:


//--------------------- .nv.shared.reserved.0     --------------------------
	.section	.nv.shared.reserved.0,"aw",@nobits
	.weak		__nv_reservedSMEM_offset_0_alias
	.size		__nv_reservedSMEM_offset_0_alias, 0, 64
	.other		__nv_reservedSMEM_offset_0_alias,@"STO_CUDA_RESERVED_SHARED STV_DEFAULT"
__nv_reservedSMEM_offset_0_alias:
	.zero		0
	.zero		64


//--------------------- .nv.constant0._Z7PDH_GPUP10hist_entryP8atomdescxd --------------------------
	.section	.nv.constant0._Z7PDH_GPUP10hist_entryP8atomdescxd,"a",@progbits
	.sectionflags	@""
	.align	4
.nv.constant0._Z7PDH_GPUP10hist_entryP8atomdescxd:
	.zero		928


//--------------------- SYMBOLS --------------------------

	.type		.nv.reservedSmem.offset0,@object
	.size		.nv.reservedSmem.offset0,0x4
